//
// Generated by NVIDIA NVVM Compiler
//
// Compiler Build ID: CL-36424714
// Cuda compilation tools, release 13.0, V13.0.88
// Based on NVVM 20.0.0
//

.version 9.0
.target sm_100
.address_size 64

	// .globl	_Z4mmulPfS_S_i
.extern .shared .align 16 .b8 shared[];

.visible .entry _Z4mmulPfS_S_i(
	.param .u64 .ptr .align 1 _Z4mmulPfS_S_i_param_0,
	.param .u64 .ptr .align 1 _Z4mmulPfS_S_i_param_1,
	.param .u64 .ptr .align 1 _Z4mmulPfS_S_i_param_2,
	.param .u32 _Z4mmulPfS_S_i_param_3
)
{
	.reg .pred 	%p<16>;
	.reg .b32 	%r<102>;
	.reg .b32 	%f<83>;
	.reg .b64 	%rd<13>;

	ld.param.u64 	%rd3, [_Z4mmulPfS_S_i_param_0];
	ld.param.u64 	%rd4, [_Z4mmulPfS_S_i_param_1];
	ld.param.u64 	%rd5, [_Z4mmulPfS_S_i_param_2];
	ld.param.u32 	%r34, [_Z4mmulPfS_S_i_param_3];
	mov.u32 	%r1, %tid.x;
	mov.u32 	%r2, %ntid.x;
	mov.u32 	%r35, %ctaid.x;
	mad.lo.s32 	%r3, %r2, %r35, %r1;
	mov.u32 	%r4, %tid.y;
	mov.u32 	%r36, %ntid.y;
	mov.u32 	%r37, %ctaid.y;
	mad.lo.s32 	%r5, %r36, %r37, %r4;
	add.s32 	%r38, %r2, %r34;
	add.s32 	%r6, %r38, -1;
	setp.gt.u32 	%p1, %r2, %r6;
	mov.f32 	%f81, 0f00000000;
	@%p1 bra 	$L__BB0_20;
	mul.lo.s32 	%r7, %r4, %r2;
	add.s32 	%r40, %r7, %r1;
	shl.b32 	%r41, %r40, 2;
	mov.u32 	%r42, shared;
	add.s32 	%r8, %r42, %r41;
	mul.lo.s32 	%r9, %r34, %r5;
	add.s32 	%r43, %r2, %r4;
	mad.lo.s32 	%r44, %r43, %r2, %r1;
	shl.b32 	%r45, %r44, 2;
	add.s32 	%r10, %r42, %r45;
	and.b32  	%r11, %r2, 7;
	and.b32  	%r12, %r2, 2040;
	div.u32 	%r46, %r6, %r2;
	max.u32 	%r13, %r46, 1;
	mad.lo.s32 	%r47, %r2, %r2, %r1;
	shl.b32 	%r48, %r47, 2;
	add.s32 	%r14, %r42, %r48;
	shl.b32 	%r15, %r2, 5;
	shl.b32 	%r49, %r7, 2;
	add.s32 	%r50, %r49, %r42;
	add.s32 	%r16, %r50, 16;
	shl.b32 	%r17, %r2, 2;
	cvta.to.global.u64 	%rd1, %rd3;
	cvta.to.global.u64 	%rd2, %rd4;
	mov.f32 	%f81, 0f00000000;
	mov.b32 	%r95, 0;
$L__BB0_2:
	setp.ge.s32 	%p2, %r5, %r34;
	mov.f32 	%f72, 0f00000000;
	@%p2 bra 	$L__BB0_5;
	mad.lo.s32 	%r19, %r95, %r2, %r1;
	setp.ge.u32 	%p3, %r19, %r34;
	@%p3 bra 	$L__BB0_5;
	add.s32 	%r51, %r19, %r9;
	mul.wide.u32 	%rd6, %r51, 4;
	add.s64 	%rd7, %rd1, %rd6;
	ld.global.f32 	%f72, [%rd7];
$L__BB0_5:
	setp.ge.s32 	%p4, %r3, %r34;
	st.shared.f32 	[%r8], %f72;
	mov.f32 	%f73, 0f00000000;
	@%p4 bra 	$L__BB0_8;
	mad.lo.s32 	%r20, %r95, %r2, %r4;
	setp.ge.u32 	%p5, %r20, %r34;
	@%p5 bra 	$L__BB0_8;
	mad.lo.s32 	%r52, %r20, %r34, %r3;
	mul.wide.u32 	%rd8, %r52, 4;
	add.s64 	%rd9, %rd2, %rd8;
	ld.global.f32 	%f73, [%rd9];
$L__BB0_8:
	setp.lt.u32 	%p6, %r2, 8;
	st.shared.f32 	[%r10], %f73;
	bar.sync 	0;
	mov.b32 	%r100, 0;
	@%p6 bra 	$L__BB0_11;
	and.b32  	%r54, %r2, -8;
	neg.s32 	%r98, %r54;
	mov.u32 	%r96, %r16;
	mov.u32 	%r97, %r14;
$L__BB0_10:
	.pragma "nounroll";
	ld.shared.f32 	%f26, [%r96+-16];
	ld.shared.f32 	%f27, [%r97];
	fma.rn.f32 	%f28, %f26, %f27, %f81;
	ld.shared.f32 	%f29, [%r96+-12];
	add.s32 	%r55, %r97, %r17;
	ld.shared.f32 	%f30, [%r55];
	fma.rn.f32 	%f31, %f29, %f30, %f28;
	ld.shared.f32 	%f32, [%r96+-8];
	add.s32 	%r56, %r55, %r17;
	ld.shared.f32 	%f33, [%r56];
	fma.rn.f32 	%f34, %f32, %f33, %f31;
	ld.shared.f32 	%f35, [%r96+-4];
	add.s32 	%r57, %r56, %r17;
	ld.shared.f32 	%f36, [%r57];
	fma.rn.f32 	%f37, %f35, %f36, %f34;
	ld.shared.f32 	%f38, [%r96];
	add.s32 	%r58, %r57, %r17;
	ld.shared.f32 	%f39, [%r58];
	fma.rn.f32 	%f40, %f38, %f39, %f37;
	ld.shared.f32 	%f41, [%r96+4];
	add.s32 	%r59, %r58, %r17;
	ld.shared.f32 	%f42, [%r59];
	fma.rn.f32 	%f43, %f41, %f42, %f40;
	ld.shared.f32 	%f44, [%r96+8];
	add.s32 	%r60, %r59, %r17;
	ld.shared.f32 	%f45, [%r60];
	fma.rn.f32 	%f46, %f44, %f45, %f43;
	ld.shared.f32 	%f47, [%r96+12];
	add.s32 	%r61, %r60, %r17;
	ld.shared.f32 	%f48, [%r61];
	fma.rn.f32 	%f81, %f47, %f48, %f46;
	add.s32 	%r98, %r98, 8;
	add.s32 	%r97, %r97, %r15;
	add.s32 	%r96, %r96, 32;
	setp.ne.s32 	%p7, %r98, 0;
	mov.u32 	%r100, %r12;
	@%p7 bra 	$L__BB0_10;
$L__BB0_11:
	setp.eq.s32 	%p8, %r11, 0;
	@%p8 bra 	$L__BB0_19;
	add.s32 	%r62, %r11, -1;
	setp.lt.u32 	%p9, %r62, 3;
	@%p9 bra 	$L__BB0_14;
	add.s32 	%r63, %r100, %r7;
	shl.b32 	%r64, %r63, 2;
	mov.u32 	%r65, shared;
	add.s32 	%r66, %r65, %r64;
	ld.shared.f32 	%f50, [%r66];
	add.s32 	%r67, %r100, %r2;
	mad.lo.s32 	%r68, %r67, %r2, %r1;
	shl.b32 	%r69, %r68, 2;
	add.s32 	%r70, %r65, %r69;
	ld.shared.f32 	%f51, [%r70];
	fma.rn.f32 	%f52, %f50, %f51, %f81;
	ld.shared.f32 	%f53, [%r66+4];
	add.s32 	%r71, %r70, %r17;
	ld.shared.f32 	%f54, [%r71];
	fma.rn.f32 	%f55, %f53, %f54, %f52;
	ld.shared.f32 	%f56, [%r66+8];
	add.s32 	%r72, %r71, %r17;
	ld.shared.f32 	%f57, [%r72];
	fma.rn.f32 	%f58, %f56, %f57, %f55;
	ld.shared.f32 	%f59, [%r66+12];
	add.s32 	%r73, %r72, %r17;
	ld.shared.f32 	%f60, [%r73];
	fma.rn.f32 	%f81, %f59, %f60, %f58;
	add.s32 	%r100, %r100, 4;
$L__BB0_14:
	and.b32  	%r74, %r2, 3;
	setp.eq.s32 	%p10, %r74, 0;
	@%p10 bra 	$L__BB0_19;
	setp.eq.s32 	%p11, %r74, 1;
	@%p11 bra 	$L__BB0_17;
	add.s32 	%r75, %r100, %r7;
	shl.b32 	%r76, %r75, 2;
	mov.u32 	%r77, shared;
	add.s32 	%r78, %r77, %r76;
	ld.shared.f32 	%f62, [%r78];
	add.s32 	%r79, %r100, %r2;
	mad.lo.s32 	%r80, %r79, %r2, %r1;
	shl.b32 	%r81, %r80, 2;
	add.s32 	%r82, %r77, %r81;
	ld.shared.f32 	%f63, [%r82];
	fma.rn.f32 	%f64, %f62, %f63, %f81;
	ld.shared.f32 	%f65, [%r78+4];
	add.s32 	%r83, %r82, %r17;
	ld.shared.f32 	%f66, [%r83];
	fma.rn.f32 	%f81, %f65, %f66, %f64;
	add.s32 	%r100, %r100, 2;
$L__BB0_17:
	and.b32  	%r84, %r2, 1;
	setp.eq.b32 	%p12, %r84, 1;
	not.pred 	%p13, %p12;
	@%p13 bra 	$L__BB0_19;
	add.s32 	%r85, %r100, %r7;
	shl.b32 	%r86, %r85, 2;
	mov.u32 	%r87, shared;
	add.s32 	%r88, %r87, %r86;
	ld.shared.f32 	%f67, [%r88];
	add.s32 	%r89, %r100, %r2;
	mad.lo.s32 	%r90, %r89, %r2, %r1;
	shl.b32 	%r91, %r90, 2;
	add.s32 	%r92, %r87, %r91;
	ld.shared.f32 	%f68, [%r92];
	fma.rn.f32 	%f81, %f67, %f68, %f81;
$L__BB0_19:
	bar.sync 	0;
	add.s32 	%r95, %r95, 1;
	setp.ne.s32 	%p14, %r95, %r13;
	@%p14 bra 	$L__BB0_2;
$L__BB0_20:
	max.s32 	%r93, %r5, %r3;
	setp.ge.s32 	%p15, %r93, %r34;
	@%p15 bra 	$L__BB0_22;
	mad.lo.s32 	%r94, %r34, %r5, %r3;
	cvta.to.global.u64 	%rd10, %rd5;
	mul.wide.s32 	%rd11, %r94, 4;
	add.s64 	%rd12, %rd10, %rd11;
	st.global.f32 	[%rd12], %f81;
$L__BB0_22:
	ret;

}


// ===== COMPILED SASS (sm_100) =====

	.target	sm_100

	.elftype	@"ET_EXEC"


//--------------------- .note.nv.tkinfo           --------------------------
	.section	.note.nv.tkinfo,"",@"SHT_NOTE"
	.sectionflags	@"SHF_NOTE_NV_TKINFO"
	.tkinfo
        /*0018*/ 	.word	0x00000002
        /*0030*/ 	.string	""
        /*0030*/ 	.string	"ptxas"
        /*0030*/ 	.string	"Cuda compilation tools, release 13.0, V13.0.88"
        /*0030*/ 	.string	"Build cuda_13.0.r13.0/compiler.36424714_0"
        /*0030*/ 	.string	"-arch sm_100 -m 64 "



//--------------------- .note.nv.cuinfo           --------------------------
	.section	.note.nv.cuinfo,"",@"SHT_NOTE"
	.sectionflags	@"SHF_NOTE_NV_CUINFO"
        /*0018*/ 	.short	0x0002
        /*001a*/ 	.short	0x0064
        /*001c*/ 	.short	0x0082
	.zero		2


//--------------------- .nv.info                  --------------------------
	.section	.nv.info,"",@"SHT_CUDA_INFO"
	.align	4


	//----- nvinfo : EIATTR_REGCOUNT
	.align		4
        /*0000*/ 	.byte	0x04, 0x2f
        /*0002*/ 	.short	(.L_1 - .L_0)
	.align		4
.L_0:
        /*0004*/ 	.word	index@(_Z4mmulPfS_S_i)
        /*0008*/ 	.word	0x00000020


	//----- nvinfo : EIATTR_FRAME_SIZE
	.align		4
.L_1:
        /*000c*/ 	.byte	0x04, 0x11
        /*000e*/ 	.short	(.L_3 - .L_2)
	.align		4
.L_2:
        /*0010*/ 	.word	index@(_Z4mmulPfS_S_i)
        /*0014*/ 	.word	0x00000000


	//----- nvinfo : EIATTR_MIN_STACK_SIZE
	.align		4
.L_3:
        /*0018*/ 	.byte	0x04, 0x12
        /*001a*/ 	.short	(.L_5 - .L_4)
	.align		4
.L_4:
        /*001c*/ 	.word	index@(_Z4mmulPfS_S_i)
        /*0020*/ 	.word	0x00000000
.L_5:


//--------------------- .nv.compat                --------------------------
	.section	.nv.compat,"",@"SHT_CUDA_COMPAT_INFO"
	.align	4
        /*0000*/ 	.byte	0x02, 0x09, 0x00, 0x00, 0x02, 0x02, 0x01, 0x00, 0x02, 0x05, 0x05, 0x00, 0x03, 0x07, 0x01, 0x01
        /*0010*/ 	.byte	0x02, 0x03, 0x00, 0x00, 0x02, 0x06, 0x01, 0x00, 0x04, 0x0b, 0x08, 0x00, 0x09, 0x00, 0x00, 0x00
        /*0020*/ 	.byte	0x00, 0x00, 0x00, 0x00


//--------------------- .nv.info._Z4mmulPfS_S_i   --------------------------
	.section	.nv.info._Z4mmulPfS_S_i,"",@"SHT_CUDA_INFO"
	.sectionflags	@""
	.align	4


	//----- nvinfo : EIATTR_CUDA_API_VERSION
	.align		4
        /*0000*/ 	.byte	0x04, 0x37
        /*0002*/ 	.short	(.L_7 - .L_6)
.L_6:
        /*0004*/ 	.word	0x00000082


	//----- nvinfo : EIATTR_KPARAM_INFO
	.align		4
.L_7:
        /*0008*/ 	.byte	0x04, 0x17
        /*000a*/ 	.short	(.L_9 - .L_8)
.L_8:
        /*000c*/ 	.word	0x00000000
        /*0010*/ 	.short	0x0003
        /*0012*/ 	.short	0x0018
        /*0014*/ 	.byte	0x00, 0xf0, 0x11, 0x00


	//----- nvinfo : EIATTR_KPARAM_INFO
	.align		4
.L_9:
        /*0018*/ 	.byte	0x04, 0x17
        /*001a*/ 	.short	(.L_11 - .L_10)
.L_10:
        /*001c*/ 	.word	0x00000000
        /*0020*/ 	.short	0x0002
        /*0022*/ 	.short	0x0010
        /*0024*/ 	.byte	0x00, 0xf5, 0x21, 0x00


	//----- nvinfo : EIATTR_KPARAM_INFO
	.align		4
.L_11:
        /*0028*/ 	.byte	0x04, 0x17
        /*002a*/ 	.short	(.L_13 - .L_12)
.L_12:
        /*002c*/ 	.word	0x00000000
        /*0030*/ 	.short	0x0001
        /*0032*/ 	.short	0x0008
        /*0034*/ 	.byte	0x00, 0xf5, 0x21, 0x00


	//----- nvinfo : EIATTR_KPARAM_INFO
	.align		4
.L_13:
        /*0038*/ 	.byte	0x04, 0x17
        /*003a*/ 	.short	(.L_15 - .L_14)
.L_14:
        /*003c*/ 	.word	0x00000000
        /*0040*/ 	.short	0x0000
        /*0042*/ 	.short	0x0000
        /*0044*/ 	.byte	0x00, 0xf5, 0x21, 0x00


	//----- nvinfo : EIATTR_SPARSE_MMA_MASK
	.align		4
.L_15:
        /*0048*/ 	.byte	0x03, 0x50
        /*004a*/ 	.short	0x0000


	//----- nvinfo : EIATTR_MAXREG_COUNT
	.align		4
        /*004c*/ 	.byte	0x03, 0x1b
        /*004e*/ 	.short	0x00ff


	//----- nvinfo : EIATTR_NUM_BARRIERS
	.align		4
        /*0050*/ 	.byte	0x02, 0x4c
        /*0052*/ 	.byte	0x01
	.zero		1


	//----- nvinfo : EIATTR_MERCURY_ISA_VERSION
	.align		4
        /*0054*/ 	.byte	0x03, 0x5f
        /*0056*/ 	.short	0x0101


	//----- nvinfo : EIATTR_VRC_CTA_INIT_COUNT
	.align		4
        /*0058*/ 	.byte	0x02, 0x4a
	.zero		1
	.zero		1


	//----- nvinfo : EIATTR_EXIT_INSTR_OFFSETS
	.align		4
        /*005c*/ 	.byte	0x04, 0x1c
        /*005e*/ 	.short	(.L_17 - .L_16)


	//   ....[0]....
.L_16:
        /*0060*/ 	.word	0x00000c10


	//   ....[1]....
        /*0064*/ 	.word	0x00000c60


	//----- nvinfo : EIATTR_CRS_STACK_SIZE
	.align		4
.L_17:
        /*0068*/ 	.byte	0x04, 0x1e
        /*006a*/ 	.short	(.L_19 - .L_18)
.L_18:
        /*006c*/ 	.word	0x00000000


	//----- nvinfo : EIATTR_CBANK_PARAM_SIZE
	.align		4
.L_19:
        /*0070*/ 	.byte	0x03, 0x19
        /*0072*/ 	.short	0x001c


	//----- nvinfo : EIATTR_PARAM_CBANK
	.align		4
        /*0074*/ 	.byte	0x04, 0x0a
        /*0076*/ 	.short	(.L_21 - .L_20)
	.align		4
.L_20:
        /*0078*/ 	.word	index@(.nv.constant0._Z4mmulPfS_S_i)
        /*007c*/ 	.short	0x0380
        /*007e*/ 	.short	0x001c


	//----- nvinfo : EIATTR_SW_WAR
	.align		4
.L_21:
        /*0080*/ 	.byte	0x04, 0x36
        /*0082*/ 	.short	(.L_23 - .L_22)
.L_22:
        /*0084*/ 	.word	0x00000008
.L_23:


//--------------------- .nv.callgraph             --------------------------
	.section	.nv.callgraph,"",@"SHT_CUDA_CALLGRAPH"
	.align	4
	.sectionentsize	8
	.align		4
        /*0000*/ 	.word	0x00000000
	.align		4
        /*0004*/ 	.word	0xffffffff
	.align		4
        /*0008*/ 	.word	0x00000000
	.align		4
        /*000c*/ 	.word	0xfffffffe
	.align		4
        /*0010*/ 	.word	0x00000000
	.align		4
        /*0014*/ 	.word	0xfffffffd
	.align		4
        /*0018*/ 	.word	0x00000000
	.align		4
        /*001c*/ 	.word	0xfffffffc


//--------------------- .text._Z4mmulPfS_S_i      --------------------------
	.section	.text._Z4mmulPfS_S_i,"ax",@progbits
	.align	128
        .global         _Z4mmulPfS_S_i
        .type           _Z4mmulPfS_S_i,@function
        .size           _Z4mmulPfS_S_i,(.L_x_12 - _Z4mmulPfS_S_i)
        .other          _Z4mmulPfS_S_i,@"STO_CUDA_ENTRY STV_DEFAULT"
_Z4mmulPfS_S_i:
.text._Z4mmulPfS_S_i:
[----:B------:R-:W-:Y:S08]  /*0000*/  LDC R1, c[0x0][0x37c] ;  /* 0x0000df00ff017b82 */ /* 0x000ff00000000800 */
[----:B------:R-:W0:Y:S01]  /*0010*/  LDC R0, c[0x0][0x360] ;  /* 0x0000d800ff007b82 */ /* 0x000e220000000800 */
[----:B------:R-:W0:Y:S01]  /*0020*/  LDCU UR7, c[0x0][0x398] ;  /* 0x00007300ff0777ac */ /* 0x000e220008000800 */
[----:B------:R-:W1:Y:S01]  /*0030*/  S2R R5, SR_TID.Y ;  /* 0x0000000000057919 */ /* 0x000e620000002200 */
[----:B------:R-:W-:Y:S01]  /*0040*/  HFMA2 R15, -RZ, RZ, 0, 0 ;  /* 0x00000000ff0f7431 */ /* 0x000fe200000001ff */
[----:B------:R-:W1:Y:S01]  /*0050*/  LDCU UR5, c[0x0][0x364] ;  /* 0x00006c80ff0577ac */ /* 0x000e620008000800 */
[----:B------:R-:W2:Y:S03]  /*0060*/  S2R R7, SR_TID.X ;  /* 0x0000000000077919 */ /* 0x000ea60000002100 */
[----:B------:R-:W2:Y:S01]  /*0070*/  S2UR UR4, SR_CTAID.X ;  /* 0x00000000000479c3 */ /* 0x000ea20000002500 */
[----:B------:R-:W3:Y:S01]  /*0080*/  LDCU.64 UR8, c[0x0][0x358] ;  /* 0x00006b00ff0877ac */ /* 0x000ee20008000a00 */
[----:B------:R-:W1:Y:S01]  /*0090*/  S2R R6, SR_CTAID.Y ;  /* 0x0000000000067919 */ /* 0x000e620000002600 */
[----:B0-----:R-:W-:-:S05]  /*00a0*/  IADD3 R2, PT, PT, R0, UR7, RZ ;  /* 0x0000000700027c10 */ /* 0x001fca000fffe0ff */
[----:B------:R-:W-:-:S05]  /*00b0*/  VIADD R11, R2, 0xffffffff ;  /* 0xffffffff020b7836 */ /* 0x000fca0000000000 */
[C---:B------:R-:W-:Y:S01]  /*00c0*/  ISETP.GT.U32.AND P0, PT, R0.reuse, R11, PT ;  /* 0x0000000b0000720c */ /* 0x040fe20003f04070 */
[----:B--2---:R-:W-:Y:S02]  /*00d0*/  IMAD R4, R0, UR4, R7 ;  /* 0x0000000400047c24 */ /* 0x004fe4000f8e0207 */
[----:B-1----:R-:W-:-:S10]  /*00e0*/  IMAD R9, R6, UR5, R5 ;  /* 0x0000000506097c24 */ /* 0x002fd4000f8e0205 */
[----:B---3--:R-:W-:Y:S05]  /*00f0*/  @P0 BRA `(.L_x_0) ;  /* 0x0000000800bc0947 */ /* 0x008fea0003800000 */
[----:B------:R-:W0:Y:S01]  /*0100*/  I2F.U32.RP R6, R0 ;  /* 0x0000000000067306 */ /* 0x000e220000209000 */
[----:B------:R-:W1:Y:S01]  /*0110*/  S2UR UR5, SR_CgaCtaId ;  /* 0x00000000000579c3 */ /* 0x000e620000008800 */
[C---:B------:R-:W-:Y:S01]  /*0120*/  ISETP.NE.U32.AND P2, PT, R0.reuse, RZ, PT ;  /* 0x000000ff0000720c */ /* 0x040fe20003f45070 */
[----:B------:R-:W-:Y:S01]  /*0130*/  UMOV UR4, 0x400 ;  /* 0x0000040000047882 */ /* 0x000fe20000000000 */
[C---:B------:R-:W-:Y:S01]  /*0140*/  IMAD R12, R0.reuse, R0, R7 ;  /* 0x00000000000c7224 */ /* 0x040fe200078e0207 */
[----:B------:R-:W-:Y:S02]  /*0150*/  LOP3.LUT R21, R0, 0x7, RZ, 0xc0, !PT ;  /* 0x0000000700157812 */ /* 0x000fe400078ec0ff */
[----:B------:R-:W-:Y:S01]  /*0160*/  MOV R15, RZ ;  /* 0x000000ff000f7202 */ /* 0x000fe20000000f00 */
[----:B0-----:R-:W0:Y:S01]  /*0170*/  MUFU.RCP R6, R6 ;  /* 0x0000000600067308 */ /* 0x001e220000001000 */
[----:B-1----:R-:W-:-:S06]  /*0180*/  ULEA UR4, UR5, UR4, 0x18 ;  /* 0x0000000405047291 */ /* 0x002fcc000f8ec0ff */
[----:B------:R-:W-:Y:S01]  /*0190*/  LEA R12, R12, UR4, 0x2 ;  /* 0x000000040c0c7c11 */ /* 0x000fe2000f8e10ff */
[----:B0-----:R-:W-:Y:S02]  /*01a0*/  VIADD R2, R6, 0xffffffe ;  /* 0x0ffffffe06027836 */ /* 0x001fe40000000000 */
[----:B------:R-:W-:Y:S02]  /*01b0*/  IMAD R6, R0, R5, RZ ;  /* 0x0000000500067224 */ /* 0x000fe400078e02ff */
[----:B------:R0:W1:Y:S02]  /*01c0*/  F2I.FTZ.U32.TRUNC.NTZ R3, R2 ;  /* 0x0000000200037305 */ /* 0x000064000021f000 */
[----:B0-----:R-:W-:Y:S01]  /*01d0*/  IMAD.MOV.U32 R2, RZ, RZ, RZ ;  /* 0x000000ffff027224 */ /* 0x001fe200078e00ff */
[----:B-1----:R-:W-:-:S05]  /*01e0*/  IADD3 R13, PT, PT, RZ, -R3, RZ ;  /* 0x80000003ff0d7210 */ /* 0x002fca0007ffe0ff */
[----:B------:R-:W-:-:S04]  /*01f0*/  IMAD R13, R13, R0, RZ ;  /* 0x000000000d0d7224 */ /* 0x000fc800078e02ff */
[----:B------:R-:W-:Y:S01]  /*0200*/  IMAD.HI.U32 R8, R3, R13, R2 ;  /* 0x0000000d03087227 */ /* 0x000fe200078e0002 */
[----:B------:R-:W-:Y:S02]  /*0210*/  IADD3 R2, PT, PT, R0, R5, RZ ;  /* 0x0000000500027210 */ /* 0x000fe40007ffe0ff */
[----:B------:R-:W-:-:S03]  /*0220*/  LEA R13, R6, UR4, 0x2 ;  /* 0x00000004060d7c11 */ /* 0x000fc6000f8e10ff */
[----:B------:R-:W-:Y:S01]  /*0230*/  IMAD.HI.U32 R14, R8, R11, RZ ;  /* 0x0000000b080e7227 */ /* 0x000fe200078e00ff */
[----:B------:R-:W-:-:S03]  /*0240*/  LOP3.LUT R8, R0, 0x7f8, RZ, 0xc0, !PT ;  /* 0x000007f800087812 */ /* 0x000fc600078ec0ff */
[----:B------:R-:W-:Y:S01]  /*0250*/  IMAD R2, R2, R0, R7 ;  /* 0x0000000002027224 */ /* 0x000fe200078e0207 */
[----:B------:R-:W-:Y:S01]  /*0260*/  IADD3 R3, PT, PT, -R14, RZ, RZ ;  /* 0x000000ff0e037210 */ /* 0x000fe20007ffe1ff */
[----:B------:R-:W-:-:S03]  /*0270*/  VIADD R13, R13, 0x10 ;  /* 0x000000100d0d7836 */ /* 0x000fc60000000000 */
[----:B------:R-:W-:Y:S01]  /*0280*/  LEA R10, R2, UR4, 0x2 ;  /* 0x00000004020a7c11 */ /* 0x000fe2000f8e10ff */
[----:B------:R-:W-:-:S05]  /*0290*/  IMAD R11, R0, R3, R11 ;  /* 0x00000003000b7224 */ /* 0x000fca00078e020b */
[----:B------:R-:W-:-:S13]  /*02a0*/  ISETP.GE.U32.AND P0, PT, R11, R0, PT ;  /* 0x000000000b00720c */ /* 0x000fda0003f06070 */
[----:B------:R-:W-:Y:S02]  /*02b0*/  @P0 IMAD.IADD R11, R11, 0x1, -R0 ;  /* 0x000000010b0b0824 */ /* 0x000fe400078e0a00 */
[----:B------:R-:W-:-:S03]  /*02c0*/  @P0 VIADD R14, R14, 0x1 ;  /* 0x000000010e0e0836 */ /* 0x000fc60000000000 */
[----:B------:R-:W-:Y:S02]  /*02d0*/  ISETP.GE.U32.AND P1, PT, R11, R0, PT ;  /* 0x000000000b00720c */ /* 0x000fe40003f26070 */
[----:B------:R-:W-:-:S04]  /*02e0*/  IADD3 R11, PT, PT, R6, R7, RZ ;  /* 0x00000007060b7210 */ /* 0x000fc80007ffe0ff */
[----:B------:R-:W-:Y:S01]  /*02f0*/  LEA R11, R11, UR4, 0x2 ;  /* 0x000000040b0b7c11 */ /* 0x000fe2000f8e10ff */
[----:B------:R-:W-:-:S06]  /*0300*/  UMOV UR4, URZ ;  /* 0x000000ff00047c82 */ /* 0x000fcc0008000000 */
[----:B------:R-:W-:Y:S01]  /*0310*/  @P1 VIADD R14, R14, 0x1 ;  /* 0x000000010e0e1836 */ /* 0x000fe20000000000 */
[----:B------:R-:W-:-:S04]  /*0320*/  @!P2 LOP3.LUT R14, RZ, R0, RZ, 0x33, !PT ;  /* 0x00000000ff0ea212 */ /* 0x000fc800078e33ff */
[----:B------:R-:W-:-:S07]  /*0330*/  VIMNMX.U32 R14, PT, PT, R14, 0x1, !PT ;  /* 0x000000010e0e7848 */ /* 0x000fce0007fe0000 */
.L_x_10:
[----:B------:R-:W0:Y:S01]  /*0340*/  LDCU UR7, c[0x0][0x398] ;  /* 0x00007300ff0777ac */ /* 0x000e220008000800 */
[----:B------:R-:W-:Y:S01]  /*0350*/  BSSY.RECONVERGENT B0, `(.L_x_1) ;  /* 0x000000b000007945 */ /* 0x000fe20003800200 */
[----:B------:R-:W-:Y:S02]  /*0360*/  MOV R2, RZ ;  /* 0x000000ff00027202 */ /* 0x000fe40000000f00 */
[----:B0-----:R-:W-:-:S13]  /*0370*/  ISETP.GE.AND P0, PT, R9, UR7, PT ;  /* 0x0000000709007c0c */ /* 0x001fda000bf06270 */
[----:B------:R-:W-:Y:S05]  /*0380*/  @P0 BRA `(.L_x_2) ;  /* 0x00000000001c0947 */ /* 0x000fea0003800000 */
[----:B------:R-:W-:-:S05]  /*0390*/  IMAD R16, R0, UR4, R7 ;  /* 0x0000000400107c24 */ /* 0x000fca000f8e0207 */
[----:B------:R-:W-:-:S13]  /*03a0*/  ISETP.GE.U32.AND P0, PT, R16, UR7, PT ;  /* 0x0000000710007c0c */ /* 0x000fda000bf06070 */
[----:B------:R-:W-:Y:S05]  /*03b0*/  @P0 BRA `(.L_x_2) ;  /* 0x0000000000100947 */ /* 0x000fea0003800000 */
[----:B------:R-:W0:Y:S01]  /*03c0*/  LDC.64 R2, c[0x0][0x380] ;  /* 0x0000e000ff027b82 */ /* 0x000e220000000a00 */
[----:B------:R-:W-:-:S04]  /*03d0*/  IMAD R17, R9, UR7, R16 ;  /* 0x0000000709117c24 */ /* 0x000fc8000f8e0210 */
[----:B0-----:R-:W-:-:S06]  /*03e0*/  IMAD.WIDE.U32 R2, R17, 0x4, R2 ;  /* 0x0000000411027825 */ /* 0x001fcc00078e0002 */
[----:B------:R0:W5:Y:S02]  /*03f0*/  LDG.E R2, desc[UR8][R2.64] ;  /* 0x0000000802027981 */ /* 0x000164000c1e1900 */
.L_x_2:
[----:B------:R-:W-:Y:S05]  /*0400*/  BSYNC.RECONVERGENT B0 ;  /* 0x0000000000007941 */ /* 0x000fea0003800200 */
.L_x_1:
[----:B-----5:R1:W-:Y:S01]  /*0410*/  STS [R11], R2 ;  /* 0x000000020b007388 */ /* 0x0203e20000000800 */
[----:B------:R-:W-:Y:S01]  /*0420*/  ISETP.GE.AND P0, PT, R4, UR7, PT ;  /* 0x0000000704007c0c */ /* 0x000fe2000bf06270 */
[----:B------:R-:W-:Y:S01]  /*0430*/  BSSY.RECONVERGENT B0, `(.L_x_3) ;  /* 0x000000a000007945 */ /* 0x000fe20003800200 */
[----:B------:R-:W-:-:S11]  /*0440*/  IMAD.MOV.U32 R17, RZ, RZ, RZ ;  /* 0x000000ffff117224 */ /* 0x000fd600078e00ff */
[----:B-1----:R-:W-:Y:S05]  /*0450*/  @P0 BRA `(.L_x_4) ;  /* 0x00000000001c0947 */ /* 0x002fea0003800000 */
[----:B------:R-:W-:-:S05]  /*0460*/  IMAD R19, R0, UR4, R5 ;  /* 0x0000000400137c24 */ /* 0x000fca000f8e0205 */
[----:B------:R-:W-:-:S13]  /*0470*/  ISETP.GE.U32.AND P0, PT, R19, UR7, PT ;  /* 0x0000000713007c0c */ /* 0x000fda000bf06070 */
[----:B------:R-:W-:Y:S05]  /*0480*/  @P0 BRA `(.L_x_4) ;  /* 0x0000000000100947 */ /* 0x000fea0003800000 */
[----:B0-----:R-:W0:Y:S01]  /*0490*/  LDC.64 R2, c[0x0][0x388] ;  /* 0x0000e200ff027b82 */ /* 0x001e220000000a00 */
[----:B------:R-:W-:-:S04]  /*04a0*/  IMAD R17, R19, UR7, R4 ;  /* 0x0000000713117c24 */ /* 0x000fc8000f8e0204 */
[----:B0-----:R-:W-:-:S05]  /*04b0*/  IMAD.WIDE.U32 R2, R17, 0x4, R2 ;  /* 0x0000000411027825 */ /* 0x001fca00078e0002 */
[----:B------:R1:W5:Y:S02]  /*04c0*/  LDG.E R17, desc[UR8][R2.64] ;  /* 0x0000000802117981 */ /* 0x000364000c1e1900 */
.L_x_4:
[----:B------:R-:W-:Y:S05]  /*04d0*/  BSYNC.RECONVERGENT B0 ;  /* 0x0000000000007941 */ /* 0x000fea0003800200 */
.L_x_3:
[----:B------:R-:W-:Y:S01]  /*04e0*/  ISETP.GE.U32.AND P0, PT, R0, 0x8, PT ;  /* 0x000000080000780c */ /* 0x000fe20003f06070 */
[----:B-----5:R2:W-:Y:S01]  /*04f0*/  STS [R10], R17 ;  /* 0x000000110a007388 */ /* 0x0205e20000000800 */
[----:B01----:R-:W-:Y:S01]  /*0500*/  HFMA2 R3, -RZ, RZ, 0, 0 ;  /* 0x00000000ff037431 */ /* 0x003fe200000001ff */
[----:B------:R-:W-:Y:S10]  /*0510*/  BAR.SYNC.DEFER_BLOCKING 0x0 ;  /* 0x0000000000007b1d */ /* 0x000ff40000010000 */
[----:B--2---:R-:W-:Y:S05]  /*0520*/  @!P0 BRA `(.L_x_5) ;  /* 0x0000000000a48947 */ /* 0x004fea0003800000 */
[----:B------:R-:W-:Y:S01]  /*0530*/  LOP3.LUT R16, R0, 0xfffffff8, RZ, 0xc0, !PT ;  /* 0xfffffff800107812 */ /* 0x000fe200078ec0ff */
[----:B------:R-:W-:Y:S01]  /*0540*/  IMAD.MOV.U32 R2, RZ, RZ, R13 ;  /* 0x000000ffff027224 */ /* 0x000fe200078e000d */
[----:B------:R-:W-:-:S03]  /*0550*/  MOV R3, R12 ;  /* 0x0000000c00037202 */ /* 0x000fc60000000f00 */
[----:B------:R-:W-:-:S07]  /*0560*/  IMAD.MOV R16, RZ, RZ, -R16 ;  /* 0x000000ffff107224 */ /* 0x000fce00078e0a10 */
.L_x_6:
[----:B------:R-:W-:Y:S01]  /*0570*/  LEA R25, R0, R3, 0x2 ;  /* 0x0000000300197211 */ /* 0x000fe200078e10ff */
[----:B------:R-:W-:Y:S01]  /*0580*/  LDS R24, [R2+-0x10] ;  /* 0xfffff00002187984 */ /* 0x000fe20000000800 */
[----:B------:R-:W-:-:S03]  /*0590*/  VIADD R16, R16, 0x8 ;  /* 0x0000000810107836 */ /* 0x000fc60000000000 */
[----:B------:R0:W1:Y:S01]  /*05a0*/  LDS R23, [R3] ;  /* 0x0000000003177984 */ /* 0x0000620000000800 */
[----:B------:R-:W-:Y:S01]  /*05b0*/  IMAD R27, R0, 0x4, R25 ;  /* 0x00000004001b7824 */ /* 0x000fe200078e0219 */
[----:B------:R-:W-:Y:S02]  /*05c0*/  ISETP.NE.AND P0, PT, R16, RZ, PT ;  /* 0x000000ff1000720c */ /* 0x000fe40003f05270 */
[----:B------:R-:W-:Y:S02]  /*05d0*/  LDS R22, [R2+-0xc] ;  /* 0xfffff40002167984 */ /* 0x000fe40000000800 */
[C---:B------:R-:W-:Y:S02]  /*05e0*/  LEA R29, R0.reuse, R27, 0x2 ;  /* 0x0000001b001d7211 */ /* 0x040fe400078e10ff */
[----:B------:R-:W2:Y:S01]  /*05f0*/  LDS R25, [R25] ;  /* 0x0000000019197984 */ /* 0x000ea20000000800 */
[C---:B0-----:R-:W-:Y:S02]  /*0600*/  LEA R3, R0.reuse, R3, 0x5 ;  /* 0x0000000300037211 */ /* 0x041fe400078e28ff */
[----:B------:R-:W-:Y:S01]  /*0610*/  IMAD R26, R0, 0x4, R29 ;  /* 0x00000004001a7824 */ /* 0x000fe200078e021d */
[----:B------:R-:W-:Y:S04]  /*0620*/  LDS R19, [R2+-0x8] ;  /* 0xfffff80002137984 */ /* 0x000fe80000000800 */
[----:B------:R-:W0:Y:S04]  /*0630*/  LDS R20, [R27] ;  /* 0x000000001b147984 */ /* 0x000e280000000800 */
[----:B------:R-:W-:Y:S04]  /*0640*/  LDS R17, [R2+-0x4] ;  /* 0xfffffc0002117984 */ /* 0x000fe80000000800 */
[----:B------:R-:W3:Y:S01]  /*0650*/  LDS R18, [R29] ;  /* 0x000000001d127984 */ /* 0x000ee20000000800 */
[----:B-1----:R-:W-:-:S03]  /*0660*/  FFMA R23, R24, R23, R15 ;  /* 0x0000001718177223 */ /* 0x002fc6000000000f */
[----:B------:R-:W-:Y:S01]  /*0670*/  LDS R15, [R2] ;  /* 0x00000000020f7984 */ /* 0x000fe20000000800 */
[----:B--2---:R-:W-:Y:S01]  /*0680*/  FFMA R24, R22, R25, R23 ;  /* 0x0000001916187223 */ /* 0x004fe20000000017 */
[C---:B------:R-:W-:Y:S02]  /*0690*/  LEA R23, R0.reuse, R26, 0x2 ;  /* 0x0000001a00177211 */ /* 0x040fe400078e10ff */
[----:B------:R-:W1:Y:S03]  /*06a0*/  LDS R22, [R26] ;  /* 0x000000001a167984 */ /* 0x000e660000000800 */
[C---:B------:R-:W-:Y:S02]  /*06b0*/  IMAD R25, R0.reuse, 0x4, R23 ;  /* 0x0000000400197824 */ /* 0x040fe400078e0217 */
[----:B0-----:R-:W-:Y:S02]  /*06c0*/  FFMA R24, R19, R20, R24 ;  /* 0x0000001413187223 */ /* 0x001fe40000000018 */
[----:B------:R-:W-:Y:S01]  /*06d0*/  LDS R19, [R2+0x4] ;  /* 0x0000040002137984 */ /* 0x000fe20000000800 */
[----:B------:R-:W-:-:S03]  /*06e0*/  LEA R27, R0, R25, 0x2 ;  /* 0x00000019001b7211 */ /* 0x000fc600078e10ff */
[----:B------:R-:W0:Y:S01]  /*06f0*/  LDS R20, [R23] ;  /* 0x0000000017147984 */ /* 0x000e220000000800 */
[----:B---3--:R-:W-:-:S03]  /*0700*/  FFMA R18, R17, R18, R24 ;  /* 0x0000001211127223 */ /* 0x008fc60000000018 */
[----:B------:R-:W-:Y:S04]  /*0710*/  LDS R17, [R2+0x8] ;  /* 0x0000080002117984 */ /* 0x000fe80000000800 */
[----:B------:R-:W2:Y:S04]  /*0720*/  LDS R25, [R25] ;  /* 0x0000000019197984 */ /* 0x000ea80000000800 */
[----:B------:R-:W-:Y:S04]  /*0730*/  LDS R27, [R27] ;  /* 0x000000001b1b7984 */ /* 0x000fe80000000800 */
[----:B------:R3:W4:Y:S02]  /*0740*/  LDS R24, [R2+0xc] ;  /* 0x00000c0002187984 */ /* 0x0007240000000800 */
[----:B---3--:R-:W-:-:S02]  /*0750*/  VIADD R2, R2, 0x20 ;  /* 0x0000002002027836 */ /* 0x008fc40000000000 */
[----:B-1----:R-:W-:-:S04]  /*0760*/  FFMA R18, R15, R22, R18 ;  /* 0x000000160f127223 */ /* 0x002fc80000000012 */
[----:B0-----:R-:W-:-:S04]  /*0770*/  FFMA R18, R19, R20, R18 ;  /* 0x0000001413127223 */ /* 0x001fc80000000012 */
[----:B--2---:R-:W-:-:S04]  /*0780*/  FFMA R17, R17, R25, R18 ;  /* 0x0000001911117223 */ /* 0x004fc80000000012 */
[----:B----4-:R-:W-:Y:S01]  /*0790*/  FFMA R15, R24, R27, R17 ;  /* 0x0000001b180f7223 */ /* 0x010fe20000000011 */
[----:B------:R-:W-:Y:S06]  /*07a0*/  @P0 BRA `(.L_x_6) ;  /* 0xfffffffc00700947 */ /* 0x000fec000383ffff */
[----:B------:R-:W-:-:S07]  /*07b0*/  MOV R3, R8 ;  /* 0x0000000800037202 */ /* 0x000fce0000000f00 */
.L_x_5:
[----:B------:R-:W-:-:S13]  /*07c0*/  ISETP.NE.AND P0, PT, R21, RZ, PT ;  /* 0x000000ff1500720c */ /* 0x000fda0003f05270 */
[----:B------:R-:W-:Y:S05]  /*07d0*/  @!P0 BRA `(.L_x_7) ;  /* 0x0000000000f48947 */ /* 0x000fea0003800000 */
[----:B------:R-:W-:Y:S01]  /*07e0*/  VIADD R2, R21, 0xffffffff ;  /* 0xffffffff15027836 */ /* 0x000fe20000000000 */
[----:B------:R-:W-:-:S04]  /*07f0*/  LOP3.LUT P1, R20, R0, 0x3, RZ, 0xc0, !PT ;  /* 0x0000000300147812 */ /* 0x000fc8000782c0ff */
[----:B------:R-:W-:-:S13]  /*0800*/  ISETP.GE.U32.AND P0, PT, R2, 0x3, PT ;  /* 0x000000030200780c */ /* 0x000fda0003f06070 */
[----:B------:R-:W-:Y:S05]  /*0810*/  @!P0 BRA `(.L_x_8) ;  /* 0x0000000000608947 */ /* 0x000fea0003800000 */
[----:B------:R-:W0:Y:S01]  /*0820*/  S2UR UR6, SR_CgaCtaId ;  /* 0x00000000000679c3 */ /* 0x000e220000008800 */
[----:B------:R-:W-:Y:S01]  /*0830*/  IADD3 R2, PT, PT, R3, R0, RZ ;  /* 0x0000000003027210 */ /* 0x000fe20007ffe0ff */
[----:B------:R-:W-:-:S04]  /*0840*/  UMOV UR5, 0x400 ;  /* 0x0000040000057882 */ /* 0x000fc80000000000 */
[----:B------:R-:W-:Y:S02]  /*0850*/  IMAD R16, R2, R0, R7 ;  /* 0x0000000002107224 */ /* 0x000fe400078e0207 */
[----:B------:R-:W-:Y:S02]  /*0860*/  IMAD.IADD R2, R6, 0x1, R3 ;  /* 0x0000000106027824 */ /* 0x000fe400078e0203 */
[----:B------:R-:W-:Y:S01]  /*0870*/  VIADD R3, R3, 0x4 ;  /* 0x0000000403037836 */ /* 0x000fe20000000000 */
[----:B0-----:R-:W-:-:S06]  /*0880*/  ULEA UR5, UR6, UR5, 0x18 ;  /* 0x0000000506057291 */ /* 0x001fcc000f8ec0ff */
[----:B------:R-:W-:Y:S02]  /*0890*/  LEA R17, R16, UR5, 0x2 ;  /* 0x0000000510117c11 */ /* 0x000fe4000f8e10ff */
[----:B------:R-:W-:Y:S02]  /*08a0*/  LEA R2, R2, UR5, 0x2 ;  /* 0x0000000502027c11 */ /* 0x000fe4000f8e10ff */
[C---:B------:R-:W-:Y:S01]  /*08b0*/  LEA R23, R0.reuse, R17, 0x2 ;  /* 0x0000001100177211 */ /* 0x040fe200078e10ff */
[----:B------:R-:W-:Y:S04]  /*08c0*/  LDS R18, [R17] ;  /* 0x0000000011127984 */ /* 0x000fe80000000800 */
[----:B------:R-:W0:Y:S01]  /*08d0*/  LDS R16, [R2] ;  /* 0x0000000002107984 */ /* 0x000e220000000800 */
[----:B------:R-:W-:-:S03]  /*08e0*/  IMAD R27, R0, 0x4, R23 ;  /* 0x00000004001b7824 */ /* 0x000fc600078e0217 */
[----:B------:R-:W-:Y:S02]  /*08f0*/  LDS R19, [R2+0x4] ;  /* 0x0000040002137984 */ /* 0x000fe40000000800 */
[----:B------:R-:W-:Y:S02]  /*0900*/  LEA R22, R0, R27, 0x2 ;  /* 0x0000001b00167211 */ /* 0x000fe400078e10ff */
[----:B------:R-:W1:Y:S04]  /*0910*/  LDS R23, [R23] ;  /* 0x0000000017177984 */ /* 0x000e680000000800 */
[----:B------:R-:W-:Y:S04]  /*0920*/  LDS R25, [R2+0x8] ;  /* 0x0000080002197984 */ /* 0x000fe80000000800 */
[----:B------:R-:W2:Y:S04]  /*0930*/  LDS R27, [R27] ;  /* 0x000000001b1b7984 */ /* 0x000ea80000000800 */
[----:B------:R-:W-:Y:S04]  /*0940*/  LDS R29, [R2+0xc] ;  /* 0x00000c00021d7984 */ /* 0x000fe80000000800 */
[----:B------:R-:W3:Y:S01]  /*0950*/  LDS R22, [R22] ;  /* 0x0000000016167984 */ /* 0x000ee20000000800 */
[----:B0-----:R-:W-:-:S04]  /*0960*/  FFMA R16, R16, R18, R15 ;  /* 0x0000001210107223 */ /* 0x001fc8000000000f */
[----:B-1----:R-:W-:-:S04]  /*0970*/  FFMA R16, R19, R23, R16 ;  /* 0x0000001713107223 */ /* 0x002fc80000000010 */
[----:B--2---:R-:W-:-:S04]  /*0980*/  FFMA R16, R25, R27, R16 ;  /* 0x0000001b19107223 */ /* 0x004fc80000000010 */
[----:B---3--:R-:W-:-:S07]  /*0990*/  FFMA R15, R29, R22, R16 ;  /* 0x000000161d0f7223 */ /* 0x008fce0000000010 */
.L_x_8:
[----:B------:R-:W-:Y:S05]  /*09a0*/  @!P1 BRA `(.L_x_7) ;  /* 0x0000000000809947 */ /* 0x000fea0003800000 */
[----:B------:R-:W-:Y:S02]  /*09b0*/  ISETP.NE.AND P0, PT, R20, 0x1, PT ;  /* 0x000000011400780c */ /* 0x000fe40003f05270 */
[----:B------:R-:W-:-:S04]  /*09c0*/  LOP3.LUT R2, R0, 0x1, RZ, 0xc0, !PT ;  /* 0x0000000100027812 */ /* 0x000fc800078ec0ff */
[----:B------:R-:W-:-:S07]  /*09d0*/  ISETP.NE.U32.AND P1, PT, R2, 0x1, PT ;  /* 0x000000010200780c */ /* 0x000fce0003f25070 */
[----:B------:R-:W-:Y:S06]  /*09e0*/  @!P0 BRA `(.L_x_9) ;  /* 0x0000000000408947 */ /* 0x000fec0003800000 */
        /* <DEDUP_REMOVED lines=9> */
[----:B------:R-:W-:Y:S01]  /*0a80*/  LEA R19, R0, R17, 0x2 ;  /* 0x0000001100137211 */ /* 0x000fe200078e10ff */
[----:B------:R-:W-:Y:S04]  /*0a90*/  LDS R18, [R17] ;  /* 0x0000000011127984 */ /* 0x000fe80000000800 */
[----:B------:R-:W0:Y:S04]  /*0aa0*/  LDS R16, [R2] ;  /* 0x0000000002107984 */ /* 0x000e280000000800 */
[----:B------:R-:W-:Y:S04]  /*0ab0*/  LDS R20, [R2+0x4] ;  /* 0x0000040002147984 */ /* 0x000fe80000000800 */
[----:B------:R-:W1:Y:S01]  /*0ac0*/  LDS R19, [R19] ;  /* 0x0000000013137984 */ /* 0x000e620000000800 */
[----:B0-----:R-:W-:-:S04]  /*0ad0*/  FFMA R15, R16, R18, R15 ;  /* 0x00000012100f7223 */ /* 0x001fc8000000000f */
[----:B-1----:R-:W-:-:S07]  /*0ae0*/  FFMA R15, R20, R19, R15 ;  /* 0x00000013140f7223 */ /* 0x002fce000000000f */
.L_x_9:
[----:B------:R-:W-:Y:S05]  /*0af0*/  @P1 BRA `(.L_x_7) ;  /* 0x00000000002c1947 */ /* 0x000fea0003800000 */
[----:B------:R-:W0:Y:S01]  /*0b00*/  S2UR UR6, SR_CgaCtaId ;  /* 0x00000000000679c3 */ /* 0x000e220000008800 */
[-C--:B------:R-:W-:Y:S01]  /*0b10*/  IADD3 R16, PT, PT, R0, R3.reuse, RZ ;  /* 0x0000000300107210 */ /* 0x080fe20007ffe0ff */
[----:B------:R-:W-:Y:S01]  /*0b20*/  UMOV UR5, 0x400 ;  /* 0x0000040000057882 */ /* 0x000fe20000000000 */
[----:B------:R-:W-:-:S03]  /*0b30*/  IADD3 R2, PT, PT, R6, R3, RZ ;  /* 0x0000000306027210 */ /* 0x000fc60007ffe0ff */
[----:B------:R-:W-:Y:S01]  /*0b40*/  IMAD R16, R16, R0, R7 ;  /* 0x0000000010107224 */ /* 0x000fe200078e0207 */
[----:B0-----:R-:W-:-:S06]  /*0b50*/  ULEA UR5, UR6, UR5, 0x18 ;  /* 0x0000000506057291 */ /* 0x001fcc000f8ec0ff */
[----:B------:R-:W-:Y:S02]  /*0b60*/  LEA R2, R2, UR5, 0x2 ;  /* 0x0000000502027c11 */ /* 0x000fe4000f8e10ff */
[----:B------:R-:W-:-:S04]  /*0b70*/  LEA R16, R16, UR5, 0x2 ;  /* 0x0000000510107c11 */ /* 0x000fc8000f8e10ff */
[----:B------:R-:W-:Y:S04]  /*0b80*/  LDS R2, [R2] ;  /* 0x0000000002027984 */ /* 0x000fe80000000800 */
[----:B------:R-:W0:Y:S02]  /*0b90*/  LDS R16, [R16] ;  /* 0x0000000010107984 */ /* 0x000e240000000800 */
[----:B0-----:R-:W-:-:S07]  /*0ba0*/  FFMA R15, R2, R16, R15 ;  /* 0x00000010020f7223 */ /* 0x001fce000000000f */
.L_x_7:
[----:B------:R-:W-:Y:S01]  /*0bb0*/  UIADD3 UR4, UPT, UPT, UR4, 0x1, URZ ;  /* 0x0000000104047890 */ /* 0x000fe2000fffe0ff */
[----:B------:R-:W-:Y:S05]  /*0bc0*/  BAR.SYNC.DEFER_BLOCKING 0x0 ;  /* 0x0000000000007b1d */ /* 0x000fea0000010000 */
[----:B------:R-:W-:-:S13]  /*0bd0*/  ISETP.NE.AND P0, PT, R14, UR4, PT ;  /* 0x000000040e007c0c */ /* 0x000fda000bf05270 */
[----:B------:R-:W-:Y:S05]  /*0be0*/  @P0 BRA `(.L_x_10) ;  /* 0xfffffff400d40947 */ /* 0x000fea000383ffff */
.L_x_0:
[----:B------:R-:W-:-:S04]  /*0bf0*/  VIMNMX R0, PT, PT, R4, R9, !PT ;  /* 0x0000000904007248 */ /* 0x000fc80007fe0100 */
[----:B------:R-:W-:-:S13]  /*0c00*/  ISETP.GE.AND P0, PT, R0, UR7, PT ;  /* 0x0000000700007c0c */ /* 0x000fda000bf06270 */
[----:B------:R-:W-:Y:S05]  /*0c10*/  @P0 EXIT ;  /* 0x000000000000094d */ /* 0x000fea0003800000 */
[----:B------:R-:W0:Y:S01]  /*0c20*/  LDC.64 R2, c[0x0][0x390] ;  /* 0x0000e400ff027b82 */ /* 0x000e220000000a00 */
[----:B------:R-:W-:-:S04]  /*0c30*/  IMAD R9, R9, UR7, R4 ;  /* 0x0000000709097c24 */ /* 0x000fc8000f8e0204 */
[----:B0-----:R-:W-:-:S05]  /*0c40*/  IMAD.WIDE R2, R9, 0x4, R2 ;  /* 0x0000000409027825 */ /* 0x001fca00078e0202 */
[----:B------:R-:W-:Y:S01]  /*0c50*/  STG.E desc[UR8][R2.64], R15 ;  /* 0x0000000f02007986 */ /* 0x000fe2000c101908 */
[----:B------:R-:W-:Y:S05]  /*0c60*/  EXIT ;  /* 0x000000000000794d */ /* 0x000fea0003800000 */
.L_x_11:
[----:B------:R-:W-:-:S00]  /*0c70*/  BRA `(.L_x_11) ;  /* 0xfffffffc00fc7947 */ /* 0x000fc0000383ffff */
[----:B------:R-:W-:-:S00]  /*0c80*/  NOP ;  /* 0x0000000000007918 */ /* 0x000fc00000000000 */
[----:B------:R-:W-:-:S00]  /*0c90*/  NOP ;  /* 0x0000000000007918 */ /* 0x000fc00000000000 */
[----:B------:R-:W-:-:S00]  /*0ca0*/  NOP ;  /* 0x0000000000007918 */ /* 0x000fc00000000000 */
[----:B------:R-:W-:-:S00]  /*0cb0*/  NOP ;  /* 0x0000000000007918 */ /* 0x000fc00000000000 */
[----:B------:R-:W-:-:S00]  /*0cc0*/  NOP ;  /* 0x0000000000007918 */ /* 0x000fc00000000000 */
[----:B------:R-:W-:-:S00]  /*0cd0*/  NOP ;  /* 0x0000000000007918 */ /* 0x000fc00000000000 */
[----:B------:R-:W-:-:S00]  /*0ce0*/  NOP ;  /* 0x0000000000007918 */ /* 0x000fc00000000000 */
[----:B------:R-:W-:-:S00]  /*0cf0*/  NOP ;  /* 0x0000000000007918 */ /* 0x000fc00000000000 */
.L_x_12:


//--------------------- .nv.shared._Z4mmulPfS_S_i --------------------------
	.section	.nv.shared._Z4mmulPfS_S_i,"aw",@nobits
	.sectionflags	@""
	.align	16
	.zero		1024


//--------------------- .nv.shared.reserved.0     --------------------------
	.section	.nv.shared.reserved.0,"aw",@nobits
	.weak		__nv_reservedSMEM_offset_0_alias
	.size		__nv_reservedSMEM_offset_0_alias, 0, 64
	.other		__nv_reservedSMEM_offset_0_alias,@"STO_CUDA_RESERVED_SHARED STV_DEFAULT"
__nv_reservedSMEM_offset_0_alias:
	.zero		0
	.zero		64


//--------------------- .nv.constant0._Z4mmulPfS_S_i --------------------------
	.section	.nv.constant0._Z4mmulPfS_S_i,"a",@progbits
	.sectionflags	@""
	.align	4
.nv.constant0._Z4mmulPfS_S_i:
	.zero		924


//--------------------- SYMBOLS --------------------------

	.type		.nv.reservedSmem.offset0,@object
	.size		.nv.reservedSmem.offset0,0x4
	.type		.nv.reservedSmem.cap,@object
	.size		.nv.reservedSmem.cap,0x4
